//
// Generated by NVIDIA NVVM Compiler
//
// Compiler Build ID: CL-36424714
// Cuda compilation tools, release 13.0, V13.0.88
// Based on NVVM 20.0.0
//

.version 9.0
.target sm_100
.address_size 64

	// .globl	Run

.visible .entry Run(
	.param .u32 Run_param_0,
	.param .u64 .ptr .align 1 Run_param_1,
	.param .u64 .ptr .align 1 Run_param_2,
	.param .u64 .ptr .align 1 Run_param_3,
	.param .u32 Run_param_4,
	.param .u32 Run_param_5
)
{
	.reg .pred 	%p<3>;
	.reg .b32 	%r<15>;
	.reg .b64 	%rd<15>;
	.reg .b64 	%fd<3>;

	ld.param.u32 	%r6, [Run_param_0];
	ld.param.u64 	%rd2, [Run_param_1];
	ld.param.u64 	%rd3, [Run_param_2];
	ld.param.u64 	%rd4, [Run_param_3];
	ld.param.u32 	%r4, [Run_param_4];
	ld.param.u32 	%r5, [Run_param_5];
	cvta.to.global.u64 	%rd1, %rd4;
	mov.u32 	%r7, %ctaid.x;
	mov.u32 	%r8, %ntid.x;
	mov.u32 	%r9, %tid.x;
	mad.lo.s32 	%r1, %r7, %r8, %r9;
	div.s32 	%r2, %r1, %r4;
	mul.lo.s32 	%r10, %r2, %r4;
	sub.s32 	%r3, %r1, %r10;
	setp.ge.s32 	%p1, %r1, %r6;
	@%p1 bra 	$L__BB0_4;
	setp.ge.s32 	%p2, %r3, %r5;
	@%p2 bra 	$L__BB0_3;
	mad.lo.s32 	%r14, %r2, %r5, %r3;
	cvta.to.global.u64 	%rd10, %rd2;
	mul.wide.s32 	%rd11, %r14, 8;
	add.s64 	%rd12, %rd10, %rd11;
	ld.global.nc.f64 	%fd2, [%rd12];
	mul.wide.s32 	%rd13, %r1, 8;
	add.s64 	%rd14, %rd1, %rd13;
	st.global.f64 	[%rd14], %fd2;
	bra.uni 	$L__BB0_4;
$L__BB0_3:
	sub.s32 	%r11, %r4, %r5;
	sub.s32 	%r12, %r3, %r5;
	mad.lo.s32 	%r13, %r2, %r11, %r12;
	cvta.to.global.u64 	%rd5, %rd3;
	mul.wide.s32 	%rd6, %r13, 8;
	add.s64 	%rd7, %rd5, %rd6;
	ld.global.nc.f64 	%fd1, [%rd7];
	mul.wide.s32 	%rd8, %r1, 8;
	add.s64 	%rd9, %rd1, %rd8;
	st.global.f64 	[%rd9], %fd1;
$L__BB0_4:
	ret;

}


// ===== COMPILED SASS (sm_100) =====

	.target	sm_100

	.elftype	@"ET_EXEC"


//--------------------- .note.nv.tkinfo           --------------------------
	.section	.note.nv.tkinfo,"",@"SHT_NOTE"
	.sectionflags	@"SHF_NOTE_NV_TKINFO"
	.tkinfo
        /*0018*/ 	.word	0x00000002
        /*0030*/ 	.string	""
        /*0030*/ 	.string	"ptxas"
        /*0030*/ 	.string	"Cuda compilation tools, release 13.0, V13.0.88"
        /*0030*/ 	.string	"Build cuda_13.0.r13.0/compiler.36424714_0"
        /*0030*/ 	.string	"-arch sm_100 -m 64 "



//--------------------- .note.nv.cuinfo           --------------------------
	.section	.note.nv.cuinfo,"",@"SHT_NOTE"
	.sectionflags	@"SHF_NOTE_NV_CUINFO"
        /*0018*/ 	.short	0x0002
        /*001a*/ 	.short	0x0064
        /*001c*/ 	.short	0x0082
	.zero		2


//--------------------- .nv.info                  --------------------------
	.section	.nv.info,"",@"SHT_CUDA_INFO"
	.align	4


	//----- nvinfo : EIATTR_REGCOUNT
	.align		4
        /*0000*/ 	.byte	0x04, 0x2f
        /*0002*/ 	.short	(.L_1 - .L_0)
	.align		4
.L_0:
        /*0004*/ 	.word	index@(Run)
        /*0008*/ 	.word	0x0000000c


	//----- nvinfo : EIATTR_FRAME_SIZE
	.align		4
.L_1:
        /*000c*/ 	.byte	0x04, 0x11
        /*000e*/ 	.short	(.L_3 - .L_2)
	.align		4
.L_2:
        /*0010*/ 	.word	index@(Run)
        /*0014*/ 	.word	0x00000000


	//----- nvinfo : EIATTR_MIN_STACK_SIZE
	.align		4
.L_3:
        /*0018*/ 	.byte	0x04, 0x12
        /*001a*/ 	.short	(.L_5 - .L_4)
	.align		4
.L_4:
        /*001c*/ 	.word	index@(Run)
        /*0020*/ 	.word	0x00000000
.L_5:


//--------------------- .nv.compat                --------------------------
	.section	.nv.compat,"",@"SHT_CUDA_COMPAT_INFO"
	.align	4
        /*0000*/ 	.byte	0x02, 0x09, 0x00, 0x00, 0x02, 0x02, 0x01, 0x00, 0x02, 0x05, 0x05, 0x00, 0x03, 0x07, 0x01, 0x01
        /*0010*/ 	.byte	0x02, 0x03, 0x00, 0x00, 0x02, 0x06, 0x01, 0x00, 0x04, 0x0b, 0x08, 0x00, 0x09, 0x00, 0x00, 0x00
        /*0020*/ 	.byte	0x00, 0x00, 0x00, 0x00


//--------------------- .nv.info.Run              --------------------------
	.section	.nv.info.Run,"",@"SHT_CUDA_INFO"
	.sectionflags	@""
	.align	4


	//----- nvinfo : EIATTR_CUDA_API_VERSION
	.align		4
        /*0000*/ 	.byte	0x04, 0x37
        /*0002*/ 	.short	(.L_7 - .L_6)
.L_6:
        /*0004*/ 	.word	0x00000082


	//----- nvinfo : EIATTR_KPARAM_INFO
	.align		4
.L_7:
        /*0008*/ 	.byte	0x04, 0x17
        /*000a*/ 	.short	(.L_9 - .L_8)
.L_8:
        /*000c*/ 	.word	0x00000000
        /*0010*/ 	.short	0x0005
        /*0012*/ 	.short	0x0024
        /*0014*/ 	.byte	0x00, 0xf0, 0x11, 0x00


	//----- nvinfo : EIATTR_KPARAM_INFO
	.align		4
.L_9:
        /*0018*/ 	.byte	0x04, 0x17
        /*001a*/ 	.short	(.L_11 - .L_10)
.L_10:
        /*001c*/ 	.word	0x00000000
        /*0020*/ 	.short	0x0004
        /*0022*/ 	.short	0x0020
        /*0024*/ 	.byte	0x00, 0xf0, 0x11, 0x00


	//----- nvinfo : EIATTR_KPARAM_INFO
	.align		4
.L_11:
        /*0028*/ 	.byte	0x04, 0x17
        /*002a*/ 	.short	(.L_13 - .L_12)
.L_12:
        /*002c*/ 	.word	0x00000000
        /*0030*/ 	.short	0x0003
        /*0032*/ 	.short	0x0018
        /*0034*/ 	.byte	0x00, 0xf5, 0x21, 0x00


	//----- nvinfo : EIATTR_KPARAM_INFO
	.align		4
.L_13:
        /*0038*/ 	.byte	0x04, 0x17
        /*003a*/ 	.short	(.L_15 - .L_14)
.L_14:
        /*003c*/ 	.word	0x00000000
        /*0040*/ 	.short	0x0002
        /*0042*/ 	.short	0x0010
        /*0044*/ 	.byte	0x00, 0xf5, 0x21, 0x00


	//----- nvinfo : EIATTR_KPARAM_INFO
	.align		4
.L_15:
        /*0048*/ 	.byte	0x04, 0x17
        /*004a*/ 	.short	(.L_17 - .L_16)
.L_16:
        /*004c*/ 	.word	0x00000000
        /*0050*/ 	.short	0x0001
        /*0052*/ 	.short	0x0008
        /*0054*/ 	.byte	0x00, 0xf5, 0x21, 0x00


	//----- nvinfo : EIATTR_KPARAM_INFO
	.align		4
.L_17:
        /*0058*/ 	.byte	0x04, 0x17
        /*005a*/ 	.short	(.L_19 - .L_18)
.L_18:
        /*005c*/ 	.word	0x00000000
        /*0060*/ 	.short	0x0000
        /*0062*/ 	.short	0x0000
        /*0064*/ 	.byte	0x00, 0xf0, 0x11, 0x00


	//----- nvinfo : EIATTR_SPARSE_MMA_MASK
	.align		4
.L_19:
        /*0068*/ 	.byte	0x03, 0x50
        /*006a*/ 	.short	0x0000


	//----- nvinfo : EIATTR_MAXREG_COUNT
	.align		4
        /*006c*/ 	.byte	0x03, 0x1b
        /*006e*/ 	.short	0x00ff


	//----- nvinfo : EIATTR_MERCURY_ISA_VERSION
	.align		4
        /*0070*/ 	.byte	0x03, 0x5f
        /*0072*/ 	.short	0x0101


	//----- nvinfo : EIATTR_VRC_CTA_INIT_COUNT
	.align		4
        /*0074*/ 	.byte	0x02, 0x4a
	.zero		1
	.zero		1


	//----- nvinfo : EIATTR_EXIT_INSTR_OFFSETS
	.align		4
        /*0078*/ 	.byte	0x04, 0x1c
        /*007a*/ 	.short	(.L_21 - .L_20)


	//   ....[0]....
.L_20:
        /*007c*/ 	.word	0x000001e0


	//   ....[1]....
        /*0080*/ 	.word	0x000002e0


	//   ....[2]....
        /*0084*/ 	.word	0x00000380


	//----- nvinfo : EIATTR_CRS_STACK_SIZE
	.align		4
.L_21:
        /*0088*/ 	.byte	0x04, 0x1e
        /*008a*/ 	.short	(.L_23 - .L_22)
.L_22:
        /*008c*/ 	.word	0x00000000


	//----- nvinfo : EIATTR_CBANK_PARAM_SIZE
	.align		4
.L_23:
        /*0090*/ 	.byte	0x03, 0x19
        /*0092*/ 	.short	0x0028


	//----- nvinfo : EIATTR_PARAM_CBANK
	.align		4
        /*0094*/ 	.byte	0x04, 0x0a
        /*0096*/ 	.short	(.L_25 - .L_24)
	.align		4
.L_24:
        /*0098*/ 	.word	index@(.nv.constant0.Run)
        /*009c*/ 	.short	0x0380
        /*009e*/ 	.short	0x0028


	//----- nvinfo : EIATTR_SW_WAR
	.align		4
.L_25:
        /*00a0*/ 	.byte	0x04, 0x36
        /*00a2*/ 	.short	(.L_27 - .L_26)
.L_26:
        /*00a4*/ 	.word	0x00000008
.L_27:


//--------------------- .nv.callgraph             --------------------------
	.section	.nv.callgraph,"",@"SHT_CUDA_CALLGRAPH"
	.align	4
	.sectionentsize	8
	.align		4
        /*0000*/ 	.word	0x00000000
	.align		4
        /*0004*/ 	.word	0xffffffff
	.align		4
        /*0008*/ 	.word	0x00000000
	.align		4
        /*000c*/ 	.word	0xfffffffe
	.align		4
        /*0010*/ 	.word	0x00000000
	.align		4
        /*0014*/ 	.word	0xfffffffd
	.align		4
        /*0018*/ 	.word	0x00000000
	.align		4
        /*001c*/ 	.word	0xfffffffc


//--------------------- .text.Run                 --------------------------
	.section	.text.Run,"ax",@progbits
	.align	128
        .global         Run
        .type           Run,@function
        .size           Run,(.L_x_2 - Run)
        .other          Run,@"STO_CUDA_ENTRY STV_DEFAULT"
Run:
.text.Run:
[----:B------:R-:W-:Y:S08]  /*0000*/  LDC R1, c[0x0][0x37c] ;  /* 0x0000df00ff017b82 */ /* 0x000ff00000000800 */
[----:B------:R-:W0:Y:S01]  /*0010*/  LDC R9, c[0x0][0x3a0] ;  /* 0x0000e800ff097b82 */ /* 0x000e220000000800 */
[----:B------:R-:W1:Y:S07]  /*0020*/  S2R R5, SR_TID.X ;  /* 0x0000000000057919 */ /* 0x000e6e0000002100 */
[----:B------:R-:W1:Y:S08]  /*0030*/  S2UR UR4, SR_CTAID.X ;  /* 0x00000000000479c3 */ /* 0x000e700000002500 */
[----:B------:R-:W1:Y:S01]  /*0040*/  LDC R0, c[0x0][0x360] ;  /* 0x0000d800ff007b82 */ /* 0x000e620000000800 */
[----:B0-----:R-:W-:-:S04]  /*0050*/  IABS R7, R9 ;  /* 0x0000000900077213 */ /* 0x001fc80000000000 */
[----:B------:R-:W0:Y:S01]  /*0060*/  I2F.RP R4, R7 ;  /* 0x0000000700047306 */ /* 0x000e220000209400 */
[----:B-1----:R-:W-:Y:S01]  /*0070*/  IMAD R0, R0, UR4, R5 ;  /* 0x0000000400007c24 */ /* 0x002fe2000f8e0205 */
[----:B------:R-:W1:Y:S06]  /*0080*/  LDCU UR4, c[0x0][0x380] ;  /* 0x00007000ff0477ac */ /* 0x000e6c0008000800 */
[----:B0-----:R-:W0:Y:S01]  /*0090*/  MUFU.RCP R4, R4 ;  /* 0x0000000400047308 */ /* 0x001e220000001000 */
[----:B-1----:R-:W-:Y:S02]  /*00a0*/  ISETP.GE.AND P1, PT, R0, UR4, PT ;  /* 0x0000000400007c0c */ /* 0x002fe4000bf26270 */
[----:B0-----:R-:W-:-:S02]  /*00b0*/  IADD3 R2, PT, PT, R4, 0xffffffe, RZ ;  /* 0x0ffffffe04027810 */ /* 0x001fc40007ffe0ff */
[----:B------:R-:W-:-:S03]  /*00c0*/  IABS R4, R0 ;  /* 0x0000000000047213 */ /* 0x000fc60000000000 */
[----:B------:R0:W1:Y:S02]  /*00d0*/  F2I.FTZ.U32.TRUNC.NTZ R3, R2 ;  /* 0x0000000200037305 */ /* 0x000064000021f000 */
[----:B0-----:R-:W-:Y:S02]  /*00e0*/  HFMA2 R2, -RZ, RZ, 0, 0 ;  /* 0x00000000ff027431 */ /* 0x001fe400000001ff */
[----:B-1----:R-:W-:-:S04]  /*00f0*/  IMAD.MOV R6, RZ, RZ, -R3 ;  /* 0x000000ffff067224 */ /* 0x002fc800078e0a03 */
[----:B------:R-:W-:-:S04]  /*0100*/  IMAD R5, R6, R7, RZ ;  /* 0x0000000706057224 */ /* 0x000fc800078e02ff */
[----:B------:R-:W-:-:S06]  /*0110*/  IMAD.HI.U32 R3, R3, R5, R2 ;  /* 0x0000000503037227 */ /* 0x000fcc00078e0002 */
[----:B------:R-:W-:-:S04]  /*0120*/  IMAD.HI.U32 R3, R3, R4, RZ ;  /* 0x0000000403037227 */ /* 0x000fc800078e00ff */
[----:B------:R-:W-:-:S04]  /*0130*/  IMAD.MOV R5, RZ, RZ, -R3 ;  /* 0x000000ffff057224 */ /* 0x000fc800078e0a03 */
[----:B------:R-:W-:-:S05]  /*0140*/  IMAD R2, R7, R5, R4 ;  /* 0x0000000507027224 */ /* 0x000fca00078e0204 */
[----:B------:R-:W-:-:S13]  /*0150*/  ISETP.GT.U32.AND P0, PT, R7, R2, PT ;  /* 0x000000020700720c */ /* 0x000fda0003f04070 */
[----:B------:R-:W-:Y:S01]  /*0160*/  @!P0 IADD3 R2, PT, PT, R2, -R7, RZ ;  /* 0x8000000702028210 */ /* 0x000fe20007ffe0ff */
[----:B------:R-:W-:-:S03]  /*0170*/  @!P0 VIADD R3, R3, 0x1 ;  /* 0x0000000103038836 */ /* 0x000fc60000000000 */
[----:B------:R-:W-:Y:S02]  /*0180*/  ISETP.GE.U32.AND P2, PT, R2, R7, PT ;  /* 0x000000070200720c */ /* 0x000fe40003f46070 */
[----:B------:R-:W-:-:S04]  /*0190*/  LOP3.LUT R2, R0, R9, RZ, 0x3c, !PT ;  /* 0x0000000900027212 */ /* 0x000fc800078e3cff */
[----:B------:R-:W-:-:S07]  /*01a0*/  ISETP.GE.AND P0, PT, R2, RZ, PT ;  /* 0x000000ff0200720c */ /* 0x000fce0003f06270 */
[----:B------:R-:W-:Y:S02]  /*01b0*/  @P2 IADD3 R3, PT, PT, R3, 0x1, RZ ;  /* 0x0000000103032810 */ /* 0x000fe40007ffe0ff */
[----:B------:R-:W-:-:S03]  /*01c0*/  ISETP.NE.AND P2, PT, R9, RZ, PT ;  /* 0x000000ff0900720c */ /* 0x000fc60003f45270 */
[----:B------:R-:W-:Y:S01]  /*01d0*/  IMAD.MOV.U32 R6, RZ, RZ, R3 ;  /* 0x000000ffff067224 */ /* 0x000fe200078e0003 */
[----:B------:R-:W-:Y:S09]  /*01e0*/  @P1 EXIT ;  /* 0x000000000000194d */ /* 0x000ff20003800000 */
[----:B------:R-:W0:Y:S01]  /*01f0*/  LDCU UR6, c[0x0][0x3a4] ;  /* 0x00007480ff0677ac */ /* 0x000e220008000800 */
[----:B------:R-:W-:Y:S02]  /*0200*/  @!P0 IADD3 R6, PT, PT, -R6, RZ, RZ ;  /* 0x000000ff06068210 */ /* 0x000fe40007ffe1ff */
[----:B------:R-:W-:Y:S01]  /*0210*/  @!P2 LOP3.LUT R6, RZ, R9, RZ, 0x33, !PT ;  /* 0x00000009ff06a212 */ /* 0x000fe200078e33ff */
[----:B------:R-:W1:Y:S04]  /*0220*/  LDCU.64 UR4, c[0x0][0x358] ;  /* 0x00006b00ff0477ac */ /* 0x000e680008000a00 */
[----:B------:R-:W-:-:S04]  /*0230*/  IMAD.MOV R2, RZ, RZ, -R6 ;  /* 0x000000ffff027224 */ /* 0x000fc800078e0a06 */
[----:B------:R-:W-:-:S05]  /*0240*/  IMAD R5, R9, R2, R0 ;  /* 0x0000000209057224 */ /* 0x000fca00078e0200 */
[----:B0-----:R-:W-:-:S13]  /*0250*/  ISETP.GE.AND P0, PT, R5, UR6, PT ;  /* 0x0000000605007c0c */ /* 0x001fda000bf06270 */
[----:B-1----:R-:W-:Y:S05]  /*0260*/  @P0 BRA `(.L_x_0) ;  /* 0x0000000000200947 */ /* 0x002fea0003800000 */
[----:B------:R-:W0:Y:S01]  /*0270*/  LDC.64 R2, c[0x0][0x388] ;  /* 0x0000e200ff027b82 */ /* 0x000e220000000a00 */
[----:B------:R-:W-:-:S04]  /*0280*/  IMAD R5, R6, UR6, R5 ;  /* 0x0000000606057c24 */ /* 0x000fc8000f8e0205 */
[----:B0-----:R-:W-:-:S03]  /*0290*/  IMAD.WIDE R2, R5, 0x8, R2 ;  /* 0x0000000805027825 */ /* 0x001fc600078e0202 */
[----:B------:R-:W0:Y:S03]  /*02a0*/  LDC.64 R4, c[0x0][0x398] ;  /* 0x0000e600ff047b82 */ /* 0x000e260000000a00 */
[----:B------:R-:W2:Y:S01]  /*02b0*/  LDG.E.64.CONSTANT R2, desc[UR4][R2.64] ;  /* 0x0000000402027981 */ /* 0x000ea2000c1e9b00 */
[----:B0-----:R-:W-:-:S05]  /*02c0*/  IMAD.WIDE R4, R0, 0x8, R4 ;  /* 0x0000000800047825 */ /* 0x001fca00078e0204 */
[----:B--2---:R-:W-:Y:S01]  /*02d0*/  STG.E.64 desc[UR4][R4.64], R2 ;  /* 0x0000000204007986 */ /* 0x004fe2000c101b04 */
[----:B------:R-:W-:Y:S05]  /*02e0*/  EXIT ;  /* 0x000000000000794d */ /* 0x000fea0003800000 */
.L_x_0:
[----:B------:R-:W0:Y:S01]  /*02f0*/  LDC.64 R2, c[0x0][0x390] ;  /* 0x0000e400ff027b82 */ /* 0x000e220000000a00 */
[----:B------:R-:W-:Y:S02]  /*0300*/  IADD3 R4, PT, PT, R9, -UR6, RZ ;  /* 0x8000000609047c10 */ /* 0x000fe4000fffe0ff */
[----:B------:R-:W-:-:S05]  /*0310*/  IADD3 R5, PT, PT, R5, -UR6, RZ ;  /* 0x8000000605057c10 */ /* 0x000fca000fffe0ff */
[----:B------:R-:W-:-:S04]  /*0320*/  IMAD R5, R6, R4, R5 ;  /* 0x0000000406057224 */ /* 0x000fc800078e0205 */
[----:B0-----:R-:W-:Y:S02]  /*0330*/  IMAD.WIDE R2, R5, 0x8, R2 ;  /* 0x0000000805027825 */ /* 0x001fe400078e0202 */
[----:B------:R-:W0:Y:S04]  /*0340*/  LDC.64 R4, c[0x0][0x398] ;  /* 0x0000e600ff047b82 */ /* 0x000e280000000a00 */
[----:B------:R-:W2:Y:S01]  /*0350*/  LDG.E.64.CONSTANT R2, desc[UR4][R2.64] ;  /* 0x0000000402027981 */ /* 0x000ea2000c1e9b00 */
[----:B0-----:R-:W-:-:S05]  /*0360*/  IMAD.WIDE R4, R0, 0x8, R4 ;  /* 0x0000000800047825 */ /* 0x001fca00078e0204 */
[----:B--2---:R-:W-:Y:S01]  /*0370*/  STG.E.64 desc[UR4][R4.64], R2 ;  /* 0x0000000204007986 */ /* 0x004fe2000c101b04 */
[----:B------:R-:W-:Y:S05]  /*0380*/  EXIT ;  /* 0x000000000000794d */ /* 0x000fea0003800000 */
.L_x_1:
[----:B------:R-:W-:-:S00]  /*0390*/  BRA `(.L_x_1) ;  /* 0xfffffffc00fc7947 */ /* 0x000fc0000383ffff */
[----:B------:R-:W-:-:S00]  /*03a0*/  NOP ;  /* 0x0000000000007918 */ /* 0x000fc00000000000 */
        /* <DEDUP_REMOVED lines=13> */
.L_x_2:


//--------------------- .nv.shared.reserved.0     --------------------------
	.section	.nv.shared.reserved.0,"aw",@nobits
	.weak		__nv_reservedSMEM_offset_0_alias
	.size		__nv_reservedSMEM_offset_0_alias, 0, 64
	.other		__nv_reservedSMEM_offset_0_alias,@"STO_CUDA_RESERVED_SHARED STV_DEFAULT"
__nv_reservedSMEM_offset_0_alias:
	.zero		0
	.zero		64


//--------------------- .nv.constant0.Run         --------------------------
	.section	.nv.constant0.Run,"a",@progbits
	.sectionflags	@""
	.align	4
.nv.constant0.Run:
	.zero		936


//--------------------- SYMBOLS --------------------------

	.type		.nv.reservedSmem.offset0,@object
	.size		.nv.reservedSmem.offset0,0x4
